//
// Generated by NVIDIA NVVM Compiler
//
// Compiler Build ID: CL-36424714
// Cuda compilation tools, release 13.0, V13.0.88
// Based on NVVM 20.0.0
//

.version 9.0
.target sm_100
.address_size 64

	// .globl	_Z15atomicAddKernelPii

.visible .entry _Z15atomicAddKernelPii(
	.param .u64 .ptr .align 1 _Z15atomicAddKernelPii_param_0,
	.param .u32 _Z15atomicAddKernelPii_param_1
)
{
	.reg .pred 	%p<2>;
	.reg .b32 	%r<7>;
	.reg .b64 	%rd<3>;

	ld.param.u64 	%rd1, [_Z15atomicAddKernelPii_param_0];
	ld.param.u32 	%r1, [_Z15atomicAddKernelPii_param_1];
	mov.u32 	%r2, %ctaid.x;
	mov.u32 	%r3, %ntid.x;
	mov.u32 	%r4, %tid.x;
	mad.lo.s32 	%r5, %r2, %r3, %r4;
	setp.ge.s32 	%p1, %r5, %r1;
	@%p1 bra 	$L__BB0_2;
	cvta.to.global.u64 	%rd2, %rd1;
	atom.global.add.u32 	%r6, [%rd2], 1;
$L__BB0_2:
	ret;

}
	// .globl	_Z18atomicMinMaxKernelPKiPiS1_i
.visible .entry _Z18atomicMinMaxKernelPKiPiS1_i(
	.param .u64 .ptr .align 1 _Z18atomicMinMaxKernelPKiPiS1_i_param_0,
	.param .u64 .ptr .align 1 _Z18atomicMinMaxKernelPKiPiS1_i_param_1,
	.param .u64 .ptr .align 1 _Z18atomicMinMaxKernelPKiPiS1_i_param_2,
	.param .u32 _Z18atomicMinMaxKernelPKiPiS1_i_param_3
)
{
	.reg .pred 	%p<2>;
	.reg .b32 	%r<10>;
	.reg .b64 	%rd<9>;

	ld.param.u64 	%rd1, [_Z18atomicMinMaxKernelPKiPiS1_i_param_0];
	ld.param.u64 	%rd2, [_Z18atomicMinMaxKernelPKiPiS1_i_param_1];
	ld.param.u64 	%rd3, [_Z18atomicMinMaxKernelPKiPiS1_i_param_2];
	ld.param.u32 	%r2, [_Z18atomicMinMaxKernelPKiPiS1_i_param_3];
	mov.u32 	%r3, %ctaid.x;
	mov.u32 	%r4, %ntid.x;
	mov.u32 	%r5, %tid.x;
	mad.lo.s32 	%r1, %r3, %r4, %r5;
	setp.ge.s32 	%p1, %r1, %r2;
	@%p1 bra 	$L__BB1_2;
	cvta.to.global.u64 	%rd4, %rd1;
	cvta.to.global.u64 	%rd5, %rd2;
	cvta.to.global.u64 	%rd6, %rd3;
	mul.wide.s32 	%rd7, %r1, 4;
	add.s64 	%rd8, %rd4, %rd7;
	ld.global.u32 	%r6, [%rd8];
	atom.global.min.s32 	%r7, [%rd5], %r6;
	ld.global.u32 	%r8, [%rd8];
	atom.global.max.s32 	%r9, [%rd6], %r8;
$L__BB1_2:
	ret;

}


// ===== COMPILED SASS (sm_100) =====

	.target	sm_100

	.elftype	@"ET_EXEC"


//--------------------- .note.nv.tkinfo           --------------------------
	.section	.note.nv.tkinfo,"",@"SHT_NOTE"
	.sectionflags	@"SHF_NOTE_NV_TKINFO"
	.tkinfo
        /*0018*/ 	.word	0x00000002
        /*0030*/ 	.string	""
        /*0030*/ 	.string	"ptxas"
        /*0030*/ 	.string	"Cuda compilation tools, release 13.0, V13.0.88"
        /*0030*/ 	.string	"Build cuda_13.0.r13.0/compiler.36424714_0"
        /*0030*/ 	.string	"-arch sm_100 -m 64 "



//--------------------- .note.nv.cuinfo           --------------------------
	.section	.note.nv.cuinfo,"",@"SHT_NOTE"
	.sectionflags	@"SHF_NOTE_NV_CUINFO"
        /*0018*/ 	.short	0x0002
        /*001a*/ 	.short	0x0064
        /*001c*/ 	.short	0x0082
	.zero		2


//--------------------- .nv.info                  --------------------------
	.section	.nv.info,"",@"SHT_CUDA_INFO"
	.align	4


	//----- nvinfo : EIATTR_REGCOUNT
	.align		4
        /*0000*/ 	.byte	0x04, 0x2f
        /*0002*/ 	.short	(.L_1 - .L_0)
	.align		4
.L_0:
        /*0004*/ 	.word	index@(_Z15atomicAddKernelPii)
        /*0008*/ 	.word	0x00000008


	//----- nvinfo : EIATTR_FRAME_SIZE
	.align		4
.L_1:
        /*000c*/ 	.byte	0x04, 0x11
        /*000e*/ 	.short	(.L_3 - .L_2)
	.align		4
.L_2:
        /*0010*/ 	.word	index@(_Z15atomicAddKernelPii)
        /*0014*/ 	.word	0x00000000


	//----- nvinfo : EIATTR_REGCOUNT
	.align		4
.L_3:
        /*0018*/ 	.byte	0x04, 0x2f
        /*001a*/ 	.short	(.L_5 - .L_4)
	.align		4
.L_4:
        /*001c*/ 	.word	index@(_Z18atomicMinMaxKernelPKiPiS1_i)
        /*0020*/ 	.word	0x0000000e


	//----- nvinfo : EIATTR_FRAME_SIZE
	.align		4
.L_5:
        /*0024*/ 	.byte	0x04, 0x11
        /*0026*/ 	.short	(.L_7 - .L_6)
	.align		4
.L_6:
        /*0028*/ 	.word	index@(_Z18atomicMinMaxKernelPKiPiS1_i)
        /*002c*/ 	.word	0x00000000


	//----- nvinfo : EIATTR_MIN_STACK_SIZE
	.align		4
.L_7:
        /*0030*/ 	.byte	0x04, 0x12
        /*0032*/ 	.short	(.L_9 - .L_8)
	.align		4
.L_8:
        /*0034*/ 	.word	index@(_Z18atomicMinMaxKernelPKiPiS1_i)
        /*0038*/ 	.word	0x00000000


	//----- nvinfo : EIATTR_MIN_STACK_SIZE
	.align		4
.L_9:
        /*003c*/ 	.byte	0x04, 0x12
        /*003e*/ 	.short	(.L_11 - .L_10)
	.align		4
.L_10:
        /*0040*/ 	.word	index@(_Z15atomicAddKernelPii)
        /*0044*/ 	.word	0x00000000
.L_11:


//--------------------- .nv.compat                --------------------------
	.section	.nv.compat,"",@"SHT_CUDA_COMPAT_INFO"
	.align	4
        /*0000*/ 	.byte	0x02, 0x09, 0x00, 0x00, 0x02, 0x02, 0x01, 0x00, 0x02, 0x05, 0x05, 0x00, 0x03, 0x07, 0x01, 0x01
        /*0010*/ 	.byte	0x02, 0x03, 0x00, 0x00, 0x02, 0x06, 0x01, 0x00, 0x04, 0x0b, 0x08, 0x00, 0x09, 0x00, 0x00, 0x00
        /*0020*/ 	.byte	0x00, 0x00, 0x00, 0x00


//--------------------- .nv.info._Z18atomicMinMaxKernelPKiPiS1_i --------------------------
	.section	.nv.info._Z18atomicMinMaxKernelPKiPiS1_i,"",@"SHT_CUDA_INFO"
	.sectionflags	@""
	.align	4


	//----- nvinfo : EIATTR_CUDA_API_VERSION
	.align		4
        /*0000*/ 	.byte	0x04, 0x37
        /*0002*/ 	.short	(.L_13 - .L_12)
.L_12:
        /*0004*/ 	.word	0x00000082


	//----- nvinfo : EIATTR_KPARAM_INFO
	.align		4
.L_13:
        /*0008*/ 	.byte	0x04, 0x17
        /*000a*/ 	.short	(.L_15 - .L_14)
.L_14:
        /*000c*/ 	.word	0x00000000
        /*0010*/ 	.short	0x0003
        /*0012*/ 	.short	0x0018
        /*0014*/ 	.byte	0x00, 0xf0, 0x11, 0x00


	//----- nvinfo : EIATTR_KPARAM_INFO
	.align		4
.L_15:
        /*0018*/ 	.byte	0x04, 0x17
        /*001a*/ 	.short	(.L_17 - .L_16)
.L_16:
        /*001c*/ 	.word	0x00000000
        /*0020*/ 	.short	0x0002
        /*0022*/ 	.short	0x0010
        /*0024*/ 	.byte	0x00, 0xf5, 0x21, 0x00


	//----- nvinfo : EIATTR_KPARAM_INFO
	.align		4
.L_17:
        /*0028*/ 	.byte	0x04, 0x17
        /*002a*/ 	.short	(.L_19 - .L_18)
.L_18:
        /*002c*/ 	.word	0x00000000
        /*0030*/ 	.short	0x0001
        /*0032*/ 	.short	0x0008
        /*0034*/ 	.byte	0x00, 0xf5, 0x21, 0x00


	//----- nvinfo : EIATTR_KPARAM_INFO
	.align		4
.L_19:
        /*0038*/ 	.byte	0x04, 0x17
        /*003a*/ 	.short	(.L_21 - .L_20)
.L_20:
        /*003c*/ 	.word	0x00000000
        /*0040*/ 	.short	0x0000
        /*0042*/ 	.short	0x0000
        /*0044*/ 	.byte	0x00, 0xf5, 0x21, 0x00


	//----- nvinfo : EIATTR_SPARSE_MMA_MASK
	.align		4
.L_21:
        /*0048*/ 	.byte	0x03, 0x50
        /*004a*/ 	.short	0x0000


	//----- nvinfo : EIATTR_MAXREG_COUNT
	.align		4
        /*004c*/ 	.byte	0x03, 0x1b
        /*004e*/ 	.short	0x00ff


	//----- nvinfo : EIATTR_MERCURY_ISA_VERSION
	.align		4
        /*0050*/ 	.byte	0x03, 0x5f
        /*0052*/ 	.short	0x0101


	//----- nvinfo : EIATTR_INT_WARP_WIDE_INSTR_OFFSETS
	.align		4
        /*0054*/ 	.byte	0x04, 0x31
        /*0056*/ 	.short	(.L_23 - .L_22)


	//   ....[0]....
.L_22:
        /*0058*/ 	.word	0x000000d0


	//   ....[1]....
        /*005c*/ 	.word	0x00000110


	//   ....[2]....
        /*0060*/ 	.word	0x00000160


	//----- nvinfo : EIATTR_VRC_CTA_INIT_COUNT
	.align		4
.L_23:
        /*0064*/ 	.byte	0x02, 0x4a
	.zero		1
	.zero		1


	//----- nvinfo : EIATTR_EXIT_INSTR_OFFSETS
	.align		4
        /*0068*/ 	.byte	0x04, 0x1c
        /*006a*/ 	.short	(.L_25 - .L_24)


	//   ....[0]....
.L_24:
        /*006c*/ 	.word	0x00000070


	//   ....[1]....
        /*0070*/ 	.word	0x00000190


	//----- nvinfo : EIATTR_CBANK_PARAM_SIZE
	.align		4
.L_25:
        /*0074*/ 	.byte	0x03, 0x19
        /*0076*/ 	.short	0x001c


	//----- nvinfo : EIATTR_PARAM_CBANK
	.align		4
        /*0078*/ 	.byte	0x04, 0x0a
        /*007a*/ 	.short	(.L_27 - .L_26)
	.align		4
.L_26:
        /*007c*/ 	.word	index@(.nv.constant0._Z18atomicMinMaxKernelPKiPiS1_i)
        /*0080*/ 	.short	0x0380
        /*0082*/ 	.short	0x001c


	//----- nvinfo : EIATTR_SW_WAR
	.align		4
.L_27:
        /*0084*/ 	.byte	0x04, 0x36
        /*0086*/ 	.short	(.L_29 - .L_28)
.L_28:
        /*0088*/ 	.word	0x00000008
.L_29:


//--------------------- .nv.info._Z15atomicAddKernelPii --------------------------
	.section	.nv.info._Z15atomicAddKernelPii,"",@"SHT_CUDA_INFO"
	.sectionflags	@""
	.align	4


	//----- nvinfo : EIATTR_CUDA_API_VERSION
	.align		4
        /*0000*/ 	.byte	0x04, 0x37
        /*0002*/ 	.short	(.L_31 - .L_30)
.L_30:
        /*0004*/ 	.word	0x00000082


	//----- nvinfo : EIATTR_KPARAM_INFO
	.align		4
.L_31:
        /*0008*/ 	.byte	0x04, 0x17
        /*000a*/ 	.short	(.L_33 - .L_32)
.L_32:
        /*000c*/ 	.word	0x00000000
        /*0010*/ 	.short	0x0001
        /*0012*/ 	.short	0x0008
        /*0014*/ 	.byte	0x00, 0xf0, 0x11, 0x00


	//----- nvinfo : EIATTR_KPARAM_INFO
	.align		4
.L_33:
        /*0018*/ 	.byte	0x04, 0x17
        /*001a*/ 	.short	(.L_35 - .L_34)
.L_34:
        /*001c*/ 	.word	0x00000000
        /*0020*/ 	.short	0x0000
        /*0022*/ 	.short	0x0000
        /*0024*/ 	.byte	0x00, 0xf5, 0x21, 0x00


	//----- nvinfo : EIATTR_SPARSE_MMA_MASK
	.align		4
.L_35:
        /*0028*/ 	.byte	0x03, 0x50
        /*002a*/ 	.short	0x0000


	//----- nvinfo : EIATTR_MAXREG_COUNT
	.align		4
        /*002c*/ 	.byte	0x03, 0x1b
        /*002e*/ 	.short	0x00ff


	//----- nvinfo : EIATTR_MERCURY_ISA_VERSION
	.align		4
        /*0030*/ 	.byte	0x03, 0x5f
        /*0032*/ 	.short	0x0101


	//----- nvinfo : EIATTR_INT_WARP_WIDE_INSTR_OFFSETS
	.align		4
        /*0034*/ 	.byte	0x04, 0x31
        /*0036*/ 	.short	(.L_37 - .L_36)


	//   ....[0]....
.L_36:
        /*0038*/ 	.word	0x000000a0


	//----- nvinfo : EIATTR_VRC_CTA_INIT_COUNT
	.align		4
.L_37:
        /*003c*/ 	.byte	0x02, 0x4a
	.zero		1
	.zero		1


	//----- nvinfo : EIATTR_EXIT_INSTR_OFFSETS
	.align		4
        /*0040*/ 	.byte	0x04, 0x1c
        /*0042*/ 	.short	(.L_39 - .L_38)


	//   ....[0]....
.L_38:
        /*0044*/ 	.word	0x00000070


	//   ....[1]....
        /*0048*/ 	.word	0x00000100


	//----- nvinfo : EIATTR_CBANK_PARAM_SIZE
	.align		4
.L_39:
        /*004c*/ 	.byte	0x03, 0x19
        /*004e*/ 	.short	0x000c


	//----- nvinfo : EIATTR_PARAM_CBANK
	.align		4
        /*0050*/ 	.byte	0x04, 0x0a
        /*0052*/ 	.short	(.L_41 - .L_40)
	.align		4
.L_40:
        /*0054*/ 	.word	index@(.nv.constant0._Z15atomicAddKernelPii)
        /*0058*/ 	.short	0x0380
        /*005a*/ 	.short	0x000c


	//----- nvinfo : EIATTR_SW_WAR
	.align		4
.L_41:
        /*005c*/ 	.byte	0x04, 0x36
        /*005e*/ 	.short	(.L_43 - .L_42)
.L_42:
        /*0060*/ 	.word	0x00000008
.L_43:


//--------------------- .nv.callgraph             --------------------------
	.section	.nv.callgraph,"",@"SHT_CUDA_CALLGRAPH"
	.align	4
	.sectionentsize	8
	.align		4
        /*0000*/ 	.word	0x00000000
	.align		4
        /*0004*/ 	.word	0xffffffff
	.align		4
        /*0008*/ 	.word	0x00000000
	.align		4
        /*000c*/ 	.word	0xfffffffe
	.align		4
        /*0010*/ 	.word	0x00000000
	.align		4
        /*0014*/ 	.word	0xfffffffd
	.align		4
        /*0018*/ 	.word	0x00000000
	.align		4
        /*001c*/ 	.word	0xfffffffc


//--------------------- .text._Z18atomicMinMaxKernelPKiPiS1_i --------------------------
	.section	.text._Z18atomicMinMaxKernelPKiPiS1_i,"ax",@progbits
	.align	128
        .global         _Z18atomicMinMaxKernelPKiPiS1_i
        .type           _Z18atomicMinMaxKernelPKiPiS1_i,@function
        .size           _Z18atomicMinMaxKernelPKiPiS1_i,(.L_x_2 - _Z18atomicMinMaxKernelPKiPiS1_i)
        .other          _Z18atomicMinMaxKernelPKiPiS1_i,@"STO_CUDA_ENTRY STV_DEFAULT"
_Z18atomicMinMaxKernelPKiPiS1_i:
.text._Z18atomicMinMaxKernelPKiPiS1_i:
[----:B------:R-:W-:Y:S01]  /*0000*/  LDC R1, c[0x0][0x37c] ;  /* 0x0000df00ff017b82 */ /* 0x000fe20000000800 */
[----:B------:R-:W0:Y:S07]  /*0010*/  S2R R0, SR_TID.X ;  /* 0x0000000000007919 */ /* 0x000e2e0000002100 */
[----:B------:R-:W0:Y:S01]  /*0020*/  S2UR UR4, SR_CTAID.X ;  /* 0x00000000000479c3 */ /* 0x000e220000002500 */
[----:B------:R-:W1:Y:S07]  /*0030*/  LDCU UR5, c[0x0][0x398] ;  /* 0x00007300ff0577ac */ /* 0x000e6e0008000800 */
[----:B------:R-:W0:Y:S02]  /*0040*/  LDC R5, c[0x0][0x360] ;  /* 0x0000d800ff057b82 */ /* 0x000e240000000800 */
[----:B0-----:R-:W-:-:S05]  /*0050*/  IMAD R5, R5, UR4, R0 ;  /* 0x0000000405057c24 */ /* 0x001fca000f8e0200 */
[----:B-1----:R-:W-:-:S13]  /*0060*/  ISETP.GE.AND P0, PT, R5, UR5, PT ;  /* 0x0000000505007c0c */ /* 0x002fda000bf06270 */
[----:B------:R-:W-:Y:S05]  /*0070*/  @P0 EXIT ;  /* 0x000000000000094d */ /* 0x000fea0003800000 */
[----:B------:R-:W0:Y:S01]  /*0080*/  LDC.64 R2, c[0x0][0x380] ;  /* 0x0000e000ff027b82 */ /* 0x000e220000000a00 */
[----:B------:R-:W1:Y:S01]  /*0090*/  LDCU.64 UR6, c[0x0][0x358] ;  /* 0x00006b00ff0677ac */ /* 0x000e620008000a00 */
[----:B0-----:R-:W-:-:S05]  /*00a0*/  IMAD.WIDE R2, R5, 0x4, R2 ;  /* 0x0000000405027825 */ /* 0x001fca00078e0202 */
[----:B-1----:R-:W2:Y:S01]  /*00b0*/  LDG.E R6, desc[UR6][R2.64] ;  /* 0x0000000602067981 */ /* 0x002ea2000c1e1900 */
[----:B------:R-:W0:Y:S01]  /*00c0*/  LDC.64 R4, c[0x0][0x388] ;  /* 0x0000e200ff047b82 */ /* 0x000e220000000a00 */
[----:B------:R-:W-:Y:S01]  /*00d0*/  VOTEU.ANY UR4, UPT, PT ;  /* 0x0000000000047886 */ /* 0x000fe200038e0100 */
[----:B------:R-:W1:Y:S01]  /*00e0*/  S2R R0, SR_LANEID ;  /* 0x0000000000007919 */ /* 0x000e620000000000 */
[----:B------:R-:W-:-:S06]  /*00f0*/  UFLO.U32 UR4, UR4 ;  /* 0x00000004000472bd */ /* 0x000fcc00080e0000 */
[----:B-1----:R-:W-:Y:S02]  /*0100*/  ISETP.EQ.U32.AND P0, PT, R0, UR4, PT ;  /* 0x0000000400007c0c */ /* 0x002fe4000bf02070 */
[----:B--2---:R-:W-:-:S13]  /*0110*/  CREDUX.MIN.S32 UR5, R6 ;  /* 0x00000000060572cc */ /* 0x004fda0000008200 */
[----:B------:R-:W-:-:S05]  /*0120*/  IMAD.U32 R9, RZ, RZ, UR5 ;  /* 0x00000005ff097e24 */ /* 0x000fca000f8e00ff */
[----:B0-----:R-:W-:Y:S04]  /*0130*/  @P0 REDG.E.MIN.S32.STRONG.GPU desc[UR6][R4.64], R9 ;  /* 0x000000090400098e */ /* 0x001fe8000c92e306 */
[----:B------:R-:W2:Y:S01]  /*0140*/  LDG.E R0, desc[UR6][R2.64] ;  /* 0x0000000602007981 */ /* 0x000ea2000c1e1900 */
[----:B------:R-:W0:Y:S01]  /*0150*/  LDC.64 R6, c[0x0][0x390] ;  /* 0x0000e400ff067b82 */ /* 0x000e220000000a00 */
[----:B--2---:R-:W-:-:S13]  /*0160*/  CREDUX.MAX.S32 UR4, R0 ;  /* 0x00000000000472cc */ /* 0x004fda0000000200 */
[----:B------:R-:W-:-:S05]  /*0170*/  IMAD.U32 R11, RZ, RZ, UR4 ;  /* 0x00000004ff0b7e24 */ /* 0x000fca000f8e00ff */
[----:B0-----:R-:W-:Y:S01]  /*0180*/  @P0 REDG.E.MAX.S32.STRONG.GPU desc[UR6][R6.64], R11 ;  /* 0x0000000b0600098e */ /* 0x001fe2000d12e306 */
[----:B------:R-:W-:Y:S05]  /*0190*/  EXIT ;  /* 0x000000000000794d */ /* 0x000fea0003800000 */
.L_x_0:
[----:B------:R-:W-:-:S00]  /*01a0*/  BRA `(.L_x_0) ;  /* 0xfffffffc00fc7947 */ /* 0x000fc0000383ffff */
[----:B------:R-:W-:-:S00]  /*01b0*/  NOP ;  /* 0x0000000000007918 */ /* 0x000fc00000000000 */
        /* <DEDUP_REMOVED lines=12> */
.L_x_2:


//--------------------- .text._Z15atomicAddKernelPii --------------------------
	.section	.text._Z15atomicAddKernelPii,"ax",@progbits
	.align	128
        .global         _Z15atomicAddKernelPii
        .type           _Z15atomicAddKernelPii,@function
        .size           _Z15atomicAddKernelPii,(.L_x_3 - _Z15atomicAddKernelPii)
        .other          _Z15atomicAddKernelPii,@"STO_CUDA_ENTRY STV_DEFAULT"
_Z15atomicAddKernelPii:
.text._Z15atomicAddKernelPii:
        /* <DEDUP_REMOVED lines=8> */
[----:B------:R-:W0:Y:S01]  /*0080*/  S2R R0, SR_LANEID ;  /* 0x0000000000007919 */ /* 0x000e220000000000 */
[----:B------:R-:W1:Y:S01]  /*0090*/  LDC.64 R2, c[0x0][0x380] ;  /* 0x0000e000ff027b82 */ /* 0x000e620000000a00 */
[----:B------:R-:W-:Y:S01]  /*00a0*/  VOTEU.ANY UR6, UPT, PT ;  /* 0x0000000000067886 */ /* 0x000fe200038e0100 */
[----:B------:R-:W1:Y:S01]  /*00b0*/  LDCU.64 UR4, c[0x0][0x358] ;  /* 0x00006b00ff0477ac */ /* 0x000e620008000a00 */
[----:B------:R-:W1:Y:S01]  /*00c0*/  POPC R5, UR6 ;  /* 0x0000000600057d09 */ /* 0x000e620008000000 */
[----:B------:R-:W-:-:S06]  /*00d0*/  UFLO.U32 UR7, UR6 ;  /* 0x00000006000772bd */ /* 0x000fcc00080e0000 */
[----:B0-----:R-:W-:-:S13]  /*00e0*/  ISETP.EQ.U32.AND P0, PT, R0, UR7, PT ;  /* 0x0000000700007c0c */ /* 0x001fda000bf02070 */
[----:B-1----:R-:W-:Y:S01]  /*00f0*/  @P0 REDG.E.ADD.STRONG.GPU desc[UR4][R2.64], R5 ;  /* 0x000000050200098e */ /* 0x002fe2000c12e104 */
[----:B------:R-:W-:Y:S05]  /*0100*/  EXIT ;  /* 0x000000000000794d */ /* 0x000fea0003800000 */
.L_x_1:
        /* <DEDUP_REMOVED lines=15> */
.L_x_3:


//--------------------- .nv.shared.reserved.0     --------------------------
	.section	.nv.shared.reserved.0,"aw",@nobits
	.weak		__nv_reservedSMEM_offset_0_alias
	.size		__nv_reservedSMEM_offset_0_alias, 0, 64
	.other		__nv_reservedSMEM_offset_0_alias,@"STO_CUDA_RESERVED_SHARED STV_DEFAULT"
__nv_reservedSMEM_offset_0_alias:
	.zero		0
	.zero		64


//--------------------- .nv.constant0._Z18atomicMinMaxKernelPKiPiS1_i --------------------------
	.section	.nv.constant0._Z18atomicMinMaxKernelPKiPiS1_i,"a",@progbits
	.sectionflags	@""
	.align	4
.nv.constant0._Z18atomicMinMaxKernelPKiPiS1_i:
	.zero		924


//--------------------- .nv.constant0._Z15atomicAddKernelPii --------------------------
	.section	.nv.constant0._Z15atomicAddKernelPii,"a",@progbits
	.sectionflags	@""
	.align	4
.nv.constant0._Z15atomicAddKernelPii:
	.zero		908


//--------------------- SYMBOLS --------------------------

	.type		.nv.reservedSmem.offset0,@object
	.size		.nv.reservedSmem.offset0,0x4
